//
// Generated by NVIDIA NVVM Compiler
//
// Compiler Build ID: CL-36424714
// Cuda compilation tools, release 13.0, V13.0.88
// Based on NVVM 20.0.0
//

.version 9.0
.target sm_100
.address_size 64

	// .globl	_Z8mykernelv
.extern .func  (.param .b32 func_retval0) vprintf
(
	.param .b64 vprintf_param_0,
	.param .b64 vprintf_param_1
)
;
.global .align 1 .b8 $str[16] = {42, 42, 42, 98, 108, 111, 99, 107, 68, 105, 109, 61, 37, 100, 10};
.global .align 1 .b8 $str$1[16] = {42, 42, 42, 98, 108, 111, 99, 107, 73, 100, 120, 61, 37, 100, 10};
.global .align 1 .b8 $str$2[17] = {42, 42, 42, 116, 104, 114, 101, 97, 100, 73, 100, 120, 61, 37, 100, 10};
.global .align 1 .b8 $str$3[13] = {42, 42, 42, 105, 110, 100, 101, 120, 61, 37, 100, 10};

.visible .entry _Z8mykernelv()
{
	.local .align 8 .b8 	__local_depot0[8];
	.reg .b64 	%SP;
	.reg .b64 	%SPL;
	.reg .b32 	%r<13>;
	.reg .b64 	%rd<11>;

	mov.u64 	%SPL, __local_depot0;
	cvta.local.u64 	%SP, %SPL;
	add.u64 	%rd1, %SP, 0;
	add.u64 	%rd2, %SPL, 0;
	mov.u32 	%r1, %ntid.x;
	mov.u32 	%r2, %ctaid.x;
	mov.u32 	%r3, %tid.x;
	mad.lo.s32 	%r4, %r1, %r2, %r3;
	st.local.u32 	[%rd2], %r1;
	mov.u64 	%rd3, $str;
	cvta.global.u64 	%rd4, %rd3;
	{ // callseq 0, 0
	.param .b64 param0;
	st.param.b64 	[param0], %rd4;
	.param .b64 param1;
	st.param.b64 	[param1], %rd1;
	.param .b32 retval0;
	call.uni (retval0), 
	vprintf, 
	(
	param0, 
	param1
	);
	ld.param.b32 	%r5, [retval0];
	} // callseq 0
	st.local.u32 	[%rd2], %r2;
	mov.u64 	%rd5, $str$1;
	cvta.global.u64 	%rd6, %rd5;
	{ // callseq 1, 0
	.param .b64 param0;
	st.param.b64 	[param0], %rd6;
	.param .b64 param1;
	st.param.b64 	[param1], %rd1;
	.param .b32 retval0;
	call.uni (retval0), 
	vprintf, 
	(
	param0, 
	param1
	);
	ld.param.b32 	%r7, [retval0];
	} // callseq 1
	st.local.u32 	[%rd2], %r3;
	mov.u64 	%rd7, $str$2;
	cvta.global.u64 	%rd8, %rd7;
	{ // callseq 2, 0
	.param .b64 param0;
	st.param.b64 	[param0], %rd8;
	.param .b64 param1;
	st.param.b64 	[param1], %rd1;
	.param .b32 retval0;
	call.uni (retval0), 
	vprintf, 
	(
	param0, 
	param1
	);
	ld.param.b32 	%r9, [retval0];
	} // callseq 2
	st.local.u32 	[%rd2], %r4;
	mov.u64 	%rd9, $str$3;
	cvta.global.u64 	%rd10, %rd9;
	{ // callseq 3, 0
	.param .b64 param0;
	st.param.b64 	[param0], %rd10;
	.param .b64 param1;
	st.param.b64 	[param1], %rd1;
	.param .b32 retval0;
	call.uni (retval0), 
	vprintf, 
	(
	param0, 
	param1
	);
	ld.param.b32 	%r11, [retval0];
	} // callseq 3
	ret;

}


// ===== COMPILED SASS (sm_100) =====

	.target	sm_100

	.elftype	@"ET_EXEC"


//--------------------- .note.nv.tkinfo           --------------------------
	.section	.note.nv.tkinfo,"",@"SHT_NOTE"
	.sectionflags	@"SHF_NOTE_NV_TKINFO"
	.tkinfo
        /*0018*/ 	.word	0x00000002
        /*0030*/ 	.string	""
        /*0030*/ 	.string	"ptxas"
        /*0030*/ 	.string	"Cuda compilation tools, release 13.0, V13.0.88"
        /*0030*/ 	.string	"Build cuda_13.0.r13.0/compiler.36424714_0"
        /*0030*/ 	.string	"-arch sm_100 -m 64 "



//--------------------- .note.nv.cuinfo           --------------------------
	.section	.note.nv.cuinfo,"",@"SHT_NOTE"
	.sectionflags	@"SHF_NOTE_NV_CUINFO"
        /*0018*/ 	.short	0x0002
        /*001a*/ 	.short	0x0064
        /*001c*/ 	.short	0x0082
	.zero		2


//--------------------- .nv.info                  --------------------------
	.section	.nv.info,"",@"SHT_CUDA_INFO"
	.align	4


	//----- nvinfo : EIATTR_REGCOUNT
	.align		4
        /*0000*/ 	.byte	0x04, 0x2f
        /*0002*/ 	.short	(.L_5 - .L_4)
	.align		4
.L_4:
        /*0004*/ 	.word	index@(_Z8mykernelv)
        /*0008*/ 	.word	0x0000001a


	//----- nvinfo : EIATTR_FRAME_SIZE
	.align		4
.L_5:
        /*000c*/ 	.byte	0x04, 0x11
        /*000e*/ 	.short	(.L_7 - .L_6)
	.align		4
.L_6:
        /*0010*/ 	.word	index@(_Z8mykernelv)
        /*0014*/ 	.word	0x00000008


	//----- nvinfo : EIATTR_MIN_STACK_SIZE
	.align		4
.L_7:
        /*0018*/ 	.byte	0x04, 0x12
        /*001a*/ 	.short	(.L_9 - .L_8)
	.align		4
.L_8:
        /*001c*/ 	.word	index@(_Z8mykernelv)
        /*0020*/ 	.word	0x00000008
.L_9:


//--------------------- .nv.compat                --------------------------
	.section	.nv.compat,"",@"SHT_CUDA_COMPAT_INFO"
	.align	4
        /*0000*/ 	.byte	0x02, 0x09, 0x00, 0x00, 0x02, 0x02, 0x01, 0x00, 0x02, 0x05, 0x05, 0x00, 0x03, 0x07, 0x01, 0x01
        /*0010*/ 	.byte	0x02, 0x03, 0x00, 0x00, 0x02, 0x06, 0x01, 0x00, 0x04, 0x0b, 0x08, 0x00, 0x09, 0x00, 0x00, 0x00
        /*0020*/ 	.byte	0x00, 0x00, 0x00, 0x00


//--------------------- .nv.info._Z8mykernelv     --------------------------
	.section	.nv.info._Z8mykernelv,"",@"SHT_CUDA_INFO"
	.sectionflags	@""
	.align	4


	//----- nvinfo : EIATTR_CUDA_API_VERSION
	.align		4
        /*0000*/ 	.byte	0x04, 0x37
        /*0002*/ 	.short	(.L_11 - .L_10)
.L_10:
        /*0004*/ 	.word	0x00000082


	//----- nvinfo : EIATTR_SPARSE_MMA_MASK
	.align		4
.L_11:
        /*0008*/ 	.byte	0x03, 0x50
        /*000a*/ 	.short	0x0000


	//----- nvinfo : EIATTR_MAXREG_COUNT
	.align		4
        /*000c*/ 	.byte	0x03, 0x1b
        /*000e*/ 	.short	0x00ff


	//----- nvinfo : EIATTR_EXTERNS
	.align		4
        /*0010*/ 	.byte	0x04, 0x0f
        /*0012*/ 	.short	(.L_13 - .L_12)


	//   ....[0]....
	.align		4
.L_12:
        /*0014*/ 	.word	index@(vprintf)


	//----- nvinfo : EIATTR_MERCURY_ISA_VERSION
	.align		4
.L_13:
        /*0018*/ 	.byte	0x03, 0x5f
        /*001a*/ 	.short	0x0101


	//----- nvinfo : EIATTR_VRC_CTA_INIT_COUNT
	.align		4
        /*001c*/ 	.byte	0x02, 0x4a
	.zero		1
	.zero		1


	//----- nvinfo : EIATTR_SYSCALL_OFFSETS
	.align		4
        /*0020*/ 	.byte	0x04, 0x46
        /*0022*/ 	.short	(.L_15 - .L_14)


	//   ....[0]....
.L_14:
        /*0024*/ 	.word	0x00000130


	//   ....[1]....
        /*0028*/ 	.word	0x000001c0


	//   ....[2]....
        /*002c*/ 	.word	0x00000250


	//   ....[3]....
        /*0030*/ 	.word	0x000002e0


	//----- nvinfo : EIATTR_EXIT_INSTR_OFFSETS
	.align		4
.L_15:
        /*0034*/ 	.byte	0x04, 0x1c
        /*0036*/ 	.short	(.L_17 - .L_16)


	//   ....[0]....
.L_16:
        /*0038*/ 	.word	0x000002f0


	//----- nvinfo : EIATTR_SW_WAR
	.align		4
.L_17:
        /*003c*/ 	.byte	0x04, 0x36
        /*003e*/ 	.short	(.L_19 - .L_18)
.L_18:
        /*0040*/ 	.word	0x00000008
.L_19:


//--------------------- .nv.callgraph             --------------------------
	.section	.nv.callgraph,"",@"SHT_CUDA_CALLGRAPH"
	.align	4
	.sectionentsize	8
	.align		4
        /*0000*/ 	.word	0x00000000
	.align		4
        /*0004*/ 	.word	0xffffffff
	.align		4
        /*0008*/ 	.word	index@(_Z8mykernelv)
	.align		4
        /*000c*/ 	.word	index@(vprintf)
	.align		4
        /*0010*/ 	.word	0x00000000
	.align		4
        /*0014*/ 	.word	0xfffffffe
	.align		4
        /*0018*/ 	.word	0x00000000
	.align		4
        /*001c*/ 	.word	0xfffffffd
	.align		4
        /*0020*/ 	.word	0x00000000
	.align		4
        /*0024*/ 	.word	0xfffffffc


//--------------------- .nv.constant4             --------------------------
	.section	.nv.constant4,"a",@progbits
	.align	8
	.align		8
.nv.constant4:
        /*0000*/ 	.dword	vprintf
	.align		8
        /*0008*/ 	.dword	$str
	.align		8
        /*0010*/ 	.dword	$str$1
	.align		8
        /*0018*/ 	.dword	$str$2
	.align		8
        /*0020*/ 	.dword	$str$3


//--------------------- .text._Z8mykernelv        --------------------------
	.section	.text._Z8mykernelv,"ax",@progbits
	.align	128
        .global         _Z8mykernelv
        .type           _Z8mykernelv,@function
        .size           _Z8mykernelv,(.L_x_5 - _Z8mykernelv)
        .other          _Z8mykernelv,@"STO_CUDA_ENTRY STV_DEFAULT"
_Z8mykernelv:
.text._Z8mykernelv:
[----:B------:R-:W0:Y:S01]  /*0000*/  LDC R1, c[0x0][0x37c] ;  /* 0x0000df00ff017b82 */ /* 0x000e220000000800 */
[----:B------:R-:W1:Y:S07]  /*0010*/  LDCU UR5, c[0x0][0x2fc] ;  /* 0x00005f80ff0577ac */ /* 0x000e6e0008000800 */
[----:B------:R-:W2:Y:S01]  /*0020*/  LDC R0, c[0x0][0x360] ;  /* 0x0000d800ff007b82 */ /* 0x000ea20000000800 */
[----:B------:R-:W3:Y:S01]  /*0030*/  S2R R22, SR_CTAID.X ;  /* 0x0000000000167919 */ /* 0x000ee20000002500 */
[----:B0-----:R-:W-:Y:S01]  /*0040*/  VIADD R1, R1, 0xfffffff8 ;  /* 0xfffffff801017836 */ /* 0x001fe20000000000 */
[----:B------:R-:W0:Y:S01]  /*0050*/  LDCU UR4, c[0x0][0x2f8] ;  /* 0x00005f00ff0477ac */ /* 0x000e220008000800 */
[----:B------:R-:W-:Y:S01]  /*0060*/  MOV R19, 0x0 ;  /* 0x0000000000137802 */ /* 0x000fe20000000f00 */
[----:B------:R-:W3:Y:S01]  /*0070*/  S2R R23, SR_TID.X ;  /* 0x0000000000177919 */ /* 0x000ee20000002100 */
[----:B------:R-:W4:Y:S02]  /*0080*/  LDCU.64 UR6, c[0x4][0x8] ;  /* 0x01000100ff0677ac */ /* 0x000f240008000a00 */
[----:B------:R5:W5:Y:S01]  /*0090*/  LDC.64 R2, c[0x4][R19] ;  /* 0x0100000013027b82 */ /* 0x000b620000000a00 */
[----:B0-----:R-:W-:Y:S01]  /*00a0*/  IADD3 R18, P0, PT, R1, UR4, RZ ;  /* 0x0000000401127c10 */ /* 0x001fe2000ff1e0ff */
[----:B--2---:R0:W-:Y:S03]  /*00b0*/  STL [R1], R0 ;  /* 0x0000000001007387 */ /* 0x0041e60000100800 */
[----:B-1----:R-:W-:Y:S01]  /*00c0*/  IADD3.X R17, PT, PT, RZ, UR5, RZ, P0, !PT ;  /* 0x00000005ff117c10 */ /* 0x002fe200087fe4ff */
[----:B----4-:R-:W-:-:S02]  /*00d0*/  IMAD.U32 R4, RZ, RZ, UR6 ;  /* 0x00000006ff047e24 */ /* 0x010fc4000f8e00ff */
[----:B------:R-:W-:Y:S01]  /*00e0*/  IMAD.U32 R5, RZ, RZ, UR7 ;  /* 0x00000007ff057e24 */ /* 0x000fe2000f8e00ff */
[----:B------:R-:W-:Y:S01]  /*00f0*/  MOV R7, R17 ;  /* 0x0000001100077202 */ /* 0x000fe20000000f00 */
[----:B------:R-:W-:Y:S02]  /*0100*/  IMAD.MOV.U32 R6, RZ, RZ, R18 ;  /* 0x000000ffff067224 */ /* 0x000fe400078e0012 */
[----:B0--3--:R-:W-:-:S07]  /*0110*/  IMAD R16, R0, R22, R23 ;  /* 0x0000001600107224 */ /* 0x009fce00078e0217 */
[----:B------:R-:W-:-:S07]  /*0120*/  LEPC R20, `(.L_x_0) ;  /* 0x000000001014794e */ /* 0x000fce0000000000 */
[----:B-----5:R-:W-:Y:S05]  /*0130*/  CALL.ABS.NOINC R2 ;  /* 0x0000000002007343 */ /* 0x020fea0003c00000 */
.L_x_0:
[----:B------:R0:W-:Y:S01]  /*0140*/  STL [R1], R22 ;  /* 0x0000001601007387 */ /* 0x0001e20000100800 */
[----:B------:R0:W1:Y:S01]  /*0150*/  LDC.64 R2, c[0x4][R19] ;  /* 0x0100000013027b82 */ /* 0x0000620000000a00 */
[----:B------:R-:W2:Y:S01]  /*0160*/  LDCU.64 UR4, c[0x4][0x10] ;  /* 0x01000200ff0477ac */ /* 0x000ea20008000a00 */
[----:B------:R-:W-:Y:S01]  /*0170*/  IMAD.MOV.U32 R6, RZ, RZ, R18 ;  /* 0x000000ffff067224 */ /* 0x000fe200078e0012 */
[----:B------:R-:W-:Y:S01]  /*0180*/  MOV R7, R17 ;  /* 0x0000001100077202 */ /* 0x000fe20000000f00 */
[----:B--2---:R-:W-:Y:S01]  /*0190*/  IMAD.U32 R4, RZ, RZ, UR4 ;  /* 0x00000004ff047e24 */ /* 0x004fe2000f8e00ff */
[----:B0-----:R-:W-:-:S07]  /*01a0*/  MOV R5, UR5 ;  /* 0x0000000500057c02 */ /* 0x001fce0008000f00 */
[----:B------:R-:W-:-:S07]  /*01b0*/  LEPC R20, `(.L_x_1) ;  /* 0x000000001014794e */ /* 0x000fce0000000000 */
[----:B-1----:R-:W-:Y:S05]  /*01c0*/  CALL.ABS.NOINC R2 ;  /* 0x0000000002007343 */ /* 0x002fea0003c00000 */
.L_x_1:
        /* <DEDUP_REMOVED lines=9> */
.L_x_2:
        /* <DEDUP_REMOVED lines=9> */
.L_x_3:
[----:B------:R-:W-:Y:S05]  /*02f0*/  EXIT ;  /* 0x000000000000794d */ /* 0x000fea0003800000 */
.L_x_4:
[----:B------:R-:W-:-:S00]  /*0300*/  BRA `(.L_x_4) ;  /* 0xfffffffc00fc7947 */ /* 0x000fc0000383ffff */
[----:B------:R-:W-:-:S00]  /*0310*/  NOP ;  /* 0x0000000000007918 */ /* 0x000fc00000000000 */
        /* <DEDUP_REMOVED lines=14> */
.L_x_5:


//--------------------- .nv.global.init           --------------------------
	.section	.nv.global.init,"aw",@progbits
.nv.global.init:
	.type		$str$3,@object
	.size		$str$3,($str - $str$3)
$str$3:
        /*0000*/ 	.byte	0x2a, 0x2a, 0x2a, 0x69, 0x6e, 0x64, 0x65, 0x78, 0x3d, 0x25, 0x64, 0x0a, 0x00
	.type		$str,@object
	.size		$str,($str$1 - $str)
$str:
        /*000d*/ 	.byte	0x2a, 0x2a, 0x2a, 0x62, 0x6c, 0x6f, 0x63, 0x6b, 0x44, 0x69, 0x6d, 0x3d, 0x25, 0x64, 0x0a, 0x00
	.type		$str$1,@object
	.size		$str$1,($str$2 - $str$1)
$str$1:
        /*001d*/ 	.byte	0x2a, 0x2a, 0x2a, 0x62, 0x6c, 0x6f, 0x63, 0x6b, 0x49, 0x64, 0x78, 0x3d, 0x25, 0x64, 0x0a, 0x00
	.type		$str$2,@object
	.size		$str$2,(.L_2 - $str$2)
$str$2:
        /*002d*/ 	.byte	0x2a, 0x2a, 0x2a, 0x74, 0x68, 0x72, 0x65, 0x61, 0x64, 0x49, 0x64, 0x78, 0x3d, 0x25, 0x64, 0x0a
        /*003d*/ 	.byte	0x00
.L_2:


//--------------------- .nv.shared.reserved.0     --------------------------
	.section	.nv.shared.reserved.0,"aw",@nobits
	.weak		__nv_reservedSMEM_offset_0_alias
	.size		__nv_reservedSMEM_offset_0_alias, 0, 64
	.other		__nv_reservedSMEM_offset_0_alias,@"STO_CUDA_RESERVED_SHARED STV_DEFAULT"
__nv_reservedSMEM_offset_0_alias:
	.zero		0
	.zero		64


//--------------------- .nv.constant0._Z8mykernelv --------------------------
	.section	.nv.constant0._Z8mykernelv,"a",@progbits
	.sectionflags	@""
	.align	4
.nv.constant0._Z8mykernelv:
	.zero		896


//--------------------- SYMBOLS --------------------------

	.type		.nv.reservedSmem.offset0,@object
	.size		.nv.reservedSmem.offset0,0x4
	.type		vprintf,@function
